//
// Generated by NVIDIA NVVM Compiler
//
// Compiler Build ID: CL-36424714
// Cuda compilation tools, release 13.0, V13.0.88
// Based on NVVM 20.0.0
//

.version 9.0
.target sm_100
.address_size 64

	// .globl	_Z4testv
.extern .func  (.param .b32 func_retval0) vprintf
(
	.param .b64 vprintf_param_0,
	.param .b64 vprintf_param_1
)
;
.global .align 1 .b8 $str[6] = {37, 108, 108, 117, 32};
.global .align 1 .b8 $str$1[2] = {10};

.visible .entry _Z4testv()
{
	.local .align 8 .b8 	__local_depot0[8];
	.reg .b64 	%SP;
	.reg .b64 	%SPL;
	.reg .pred 	%p<4>;
	.reg .b32 	%r<9>;
	.reg .b64 	%rd<16>;

	mov.u64 	%SPL, __local_depot0;
	cvta.local.u64 	%SP, %SPL;
	add.u64 	%rd5, %SP, 0;
	add.u64 	%rd1, %SPL, 0;
	mov.b32 	%r8, 0;
	mov.u64 	%rd11, $str;
$L__BB0_1:
	// begin inline asm
	mov.u64 %rd6, %globaltimer;
	// end inline asm
$L__BB0_2:
	// begin inline asm
	mov.u64 %rd7, %globaltimer;
	// end inline asm
	setp.eq.s64 	%p1, %rd7, %rd6;
	@%p1 bra 	$L__BB0_2;
	// begin inline asm
	mov.u64 %rd8, %globaltimer;
	// end inline asm
$L__BB0_4:
	// begin inline asm
	mov.u64 %rd9, %globaltimer;
	// end inline asm
	setp.eq.s64 	%p2, %rd9, %rd8;
	@%p2 bra 	$L__BB0_4;
	sub.s64 	%rd10, %rd9, %rd8;
	st.local.u64 	[%rd1], %rd10;
	cvta.global.u64 	%rd12, %rd11;
	{ // callseq 0, 0
	.param .b64 param0;
	st.param.b64 	[param0], %rd12;
	.param .b64 param1;
	st.param.b64 	[param1], %rd5;
	.param .b32 retval0;
	call.uni (retval0), 
	vprintf, 
	(
	param0, 
	param1
	);
	ld.param.b32 	%r4, [retval0];
	} // callseq 0
	add.s32 	%r8, %r8, 1;
	setp.ne.s32 	%p3, %r8, 128;
	@%p3 bra 	$L__BB0_1;
	mov.u64 	%rd14, $str$1;
	cvta.global.u64 	%rd15, %rd14;
	{ // callseq 1, 0
	.param .b64 param0;
	st.param.b64 	[param0], %rd15;
	.param .b64 param1;
	st.param.b64 	[param1], 0;
	.param .b32 retval0;
	call.uni (retval0), 
	vprintf, 
	(
	param0, 
	param1
	);
	ld.param.b32 	%r6, [retval0];
	} // callseq 1
	ret;

}


// ===== COMPILED SASS (sm_100) =====

	.target	sm_100

	.elftype	@"ET_EXEC"


//--------------------- .note.nv.tkinfo           --------------------------
	.section	.note.nv.tkinfo,"",@"SHT_NOTE"
	.sectionflags	@"SHF_NOTE_NV_TKINFO"
	.tkinfo
        /*0018*/ 	.word	0x00000002
        /*0030*/ 	.string	""
        /*0030*/ 	.string	"ptxas"
        /*0030*/ 	.string	"Cuda compilation tools, release 13.0, V13.0.88"
        /*0030*/ 	.string	"Build cuda_13.0.r13.0/compiler.36424714_0"
        /*0030*/ 	.string	"-arch sm_100 -m 64 "



//--------------------- .note.nv.cuinfo           --------------------------
	.section	.note.nv.cuinfo,"",@"SHT_NOTE"
	.sectionflags	@"SHF_NOTE_NV_CUINFO"
        /*0018*/ 	.short	0x0002
        /*001a*/ 	.short	0x0064
        /*001c*/ 	.short	0x0082
	.zero		2


//--------------------- .nv.info                  --------------------------
	.section	.nv.info,"",@"SHT_CUDA_INFO"
	.align	4


	//----- nvinfo : EIATTR_REGCOUNT
	.align		4
        /*0000*/ 	.byte	0x04, 0x2f
        /*0002*/ 	.short	(.L_3 - .L_2)
	.align		4
.L_2:
        /*0004*/ 	.word	index@(_Z4testv)
        /*0008*/ 	.word	0x00000018


	//----- nvinfo : EIATTR_FRAME_SIZE
	.align		4
.L_3:
        /*000c*/ 	.byte	0x04, 0x11
        /*000e*/ 	.short	(.L_5 - .L_4)
	.align		4
.L_4:
        /*0010*/ 	.word	index@(_Z4testv)
        /*0014*/ 	.word	0x00000008


	//----- nvinfo : EIATTR_MIN_STACK_SIZE
	.align		4
.L_5:
        /*0018*/ 	.byte	0x04, 0x12
        /*001a*/ 	.short	(.L_7 - .L_6)
	.align		4
.L_6:
        /*001c*/ 	.word	index@(_Z4testv)
        /*0020*/ 	.word	0x00000008
.L_7:


//--------------------- .nv.compat                --------------------------
	.section	.nv.compat,"",@"SHT_CUDA_COMPAT_INFO"
	.align	4
        /*0000*/ 	.byte	0x02, 0x09, 0x00, 0x00, 0x02, 0x02, 0x01, 0x00, 0x02, 0x05, 0x05, 0x00, 0x03, 0x07, 0x01, 0x01
        /*0010*/ 	.byte	0x02, 0x03, 0x00, 0x00, 0x02, 0x06, 0x01, 0x00, 0x04, 0x0b, 0x08, 0x00, 0x09, 0x00, 0x00, 0x00
        /*0020*/ 	.byte	0x00, 0x00, 0x00, 0x00


//--------------------- .nv.info._Z4testv         --------------------------
	.section	.nv.info._Z4testv,"",@"SHT_CUDA_INFO"
	.sectionflags	@""
	.align	4


	//----- nvinfo : EIATTR_CUDA_API_VERSION
	.align		4
        /*0000*/ 	.byte	0x04, 0x37
        /*0002*/ 	.short	(.L_9 - .L_8)
.L_8:
        /*0004*/ 	.word	0x00000082


	//----- nvinfo : EIATTR_SPARSE_MMA_MASK
	.align		4
.L_9:
        /*0008*/ 	.byte	0x03, 0x50
        /*000a*/ 	.short	0x0000


	//----- nvinfo : EIATTR_MAXREG_COUNT
	.align		4
        /*000c*/ 	.byte	0x03, 0x1b
        /*000e*/ 	.short	0x00ff


	//----- nvinfo : EIATTR_EXTERNS
	.align		4
        /*0010*/ 	.byte	0x04, 0x0f
        /*0012*/ 	.short	(.L_11 - .L_10)


	//   ....[0]....
	.align		4
.L_10:
        /*0014*/ 	.word	index@(vprintf)


	//----- nvinfo : EIATTR_MERCURY_ISA_VERSION
	.align		4
.L_11:
        /*0018*/ 	.byte	0x03, 0x5f
        /*001a*/ 	.short	0x0101


	//----- nvinfo : EIATTR_VRC_CTA_INIT_COUNT
	.align		4
        /*001c*/ 	.byte	0x02, 0x4a
	.zero		1
	.zero		1


	//----- nvinfo : EIATTR_SYSCALL_OFFSETS
	.align		4
        /*0020*/ 	.byte	0x04, 0x46
        /*0022*/ 	.short	(.L_13 - .L_12)


	//   ....[0]....
.L_12:
        /*0024*/ 	.word	0x00000200


	//   ....[1]....
        /*0028*/ 	.word	0x000002a0


	//----- nvinfo : EIATTR_EXIT_INSTR_OFFSETS
	.align		4
.L_13:
        /*002c*/ 	.byte	0x04, 0x1c
        /*002e*/ 	.short	(.L_15 - .L_14)


	//   ....[0]....
.L_14:
        /*0030*/ 	.word	0x000002b0


	//----- nvinfo : EIATTR_CRS_STACK_SIZE
	.align		4
.L_15:
        /*0034*/ 	.byte	0x04, 0x1e
        /*0036*/ 	.short	(.L_17 - .L_16)
.L_16:
        /*0038*/ 	.word	0x00000000


	//----- nvinfo : EIATTR_SW_WAR
	.align		4
.L_17:
        /*003c*/ 	.byte	0x04, 0x36
        /*003e*/ 	.short	(.L_19 - .L_18)
.L_18:
        /*0040*/ 	.word	0x00000008
.L_19:


//--------------------- .nv.callgraph             --------------------------
	.section	.nv.callgraph,"",@"SHT_CUDA_CALLGRAPH"
	.align	4
	.sectionentsize	8
	.align		4
        /*0000*/ 	.word	0x00000000
	.align		4
        /*0004*/ 	.word	0xffffffff
	.align		4
        /*0008*/ 	.word	index@(_Z4testv)
	.align		4
        /*000c*/ 	.word	index@(vprintf)
	.align		4
        /*0010*/ 	.word	0x00000000
	.align		4
        /*0014*/ 	.word	0xfffffffe
	.align		4
        /*0018*/ 	.word	0x00000000
	.align		4
        /*001c*/ 	.word	0xfffffffd
	.align		4
        /*0020*/ 	.word	0x00000000
	.align		4
        /*0024*/ 	.word	0xfffffffc


//--------------------- .nv.constant4             --------------------------
	.section	.nv.constant4,"a",@progbits
	.align	8
	.align		8
.nv.constant4:
        /*0000*/ 	.dword	vprintf
	.align		8
        /*0008*/ 	.dword	$str
	.align		8
        /*0010*/ 	.dword	$str$1


//--------------------- .text._Z4testv            --------------------------
	.section	.text._Z4testv,"ax",@progbits
	.align	128
        .global         _Z4testv
        .type           _Z4testv,@function
        .size           _Z4testv,(.L_x_7 - _Z4testv)
        .other          _Z4testv,@"STO_CUDA_ENTRY STV_DEFAULT"
_Z4testv:
.text._Z4testv:
[----:B------:R-:W0:Y:S01]  /*0000*/  LDC R1, c[0x0][0x37c] ;  /* 0x0000df00ff017b82 */ /* 0x000e220000000800 */
[----:B------:R-:W1:Y:S01]  /*0010*/  LDCU UR4, c[0x0][0x2f8] ;  /* 0x00005f00ff0477ac */ /* 0x000e620008000800 */
[----:B0-----:R-:W-:Y:S01]  /*0020*/  VIADD R1, R1, 0xfffffff8 ;  /* 0xfffffff801017836 */ /* 0x001fe20000000000 */
[----:B------:R-:W-:Y:S01]  /*0030*/  BSSY.RECONVERGENT B6, `(.L_x_0) ;  /* 0x0000020000067945 */ /* 0x000fe20003800200 */
[----:B------:R-:W-:Y:S01]  /*0040*/  IMAD.MOV.U32 R18, RZ, RZ, RZ ;  /* 0x000000ffff127224 */ /* 0x000fe200078e00ff */
[----:B------:R-:W0:Y:S02]  /*0050*/  LDCU UR5, c[0x0][0x2fc] ;  /* 0x00005f80ff0577ac */ /* 0x000e240008000800 */
[----:B-1----:R-:W-:-:S05]  /*0060*/  IADD3 R16, P0, PT, R1, UR4, RZ ;  /* 0x0000000401107c10 */ /* 0x002fca000ff1e0ff */
[----:B0-----:R-:W-:-:S08]  /*0070*/  IMAD.X R2, RZ, RZ, UR5, P0 ;  /* 0x00000005ff027e24 */ /* 0x001fd000080e06ff */
.L_x_4:
[----:B------:R-:W-:Y:S01]  /*0080*/  CS2R R4, SR_GLOBALTIMERLO ;  /* 0x0000000000047805 */ /* 0x000fe20000015200 */
[----:B------:R-:W-:-:S05]  /*0090*/  VIADD R18, R18, 0x1 ;  /* 0x0000000112127836 */ /* 0x000fca0000000000 */
[----:B------:R-:W-:-:S04]  /*00a0*/  ISETP.NE.AND P0, PT, R18, 0x80, PT ;  /* 0x000000801200780c */ /* 0x000fc80003f05270 */
[----:B------:R-:W-:-:S09]  /*00b0*/  P2R R19, PR, RZ, 0x1 ;  /* 0x00000001ff137803 */ /* 0x000fd20000000000 */
.L_x_1:
[----:B------:R-:W-:-:S06]  /*00c0*/  CS2R R6, SR_GLOBALTIMERLO ;  /* 0x0000000000067805 */ /* 0x000fcc0000015200 */
[----:B------:R-:W-:-:S04]  /*00d0*/  ISETP.NE.U32.AND P0, PT, R6, R4, PT ;  /* 0x000000040600720c */ /* 0x000fc80003f05070 */
[----:B------:R-:W-:-:S13]  /*00e0*/  ISETP.NE.AND.EX P0, PT, R7, R5, PT, P0 ;  /* 0x000000050700720c */ /* 0x000fda0003f05300 */
[----:B------:R-:W-:Y:S05]  /*00f0*/  @!P0 BRA `(.L_x_1) ;  /* 0xfffffffc00f08947 */ /* 0x000fea000383ffff */
[----:B------:R-:W-:-:S07]  /*0100*/  CS2R R4, SR_GLOBALTIMERLO ;  /* 0x0000000000047805 */ /* 0x000fce0000015200 */
.L_x_2:
[----:B------:R-:W-:-:S06]  /*0110*/  CS2R R6, SR_GLOBALTIMERLO ;  /* 0x0000000000067805 */ /* 0x000fcc0000015200 */
[----:B------:R-:W-:-:S04]  /*0120*/  ISETP.NE.U32.AND P0, PT, R6, R4, PT ;  /* 0x000000040600720c */ /* 0x000fc80003f05070 */
[----:B------:R-:W-:-:S13]  /*0130*/  ISETP.NE.AND.EX P0, PT, R7, R5, PT, P0 ;  /* 0x000000050700720c */ /* 0x000fda0003f05300 */
[----:B------:R-:W-:Y:S05]  /*0140*/  @!P0 BRA `(.L_x_2) ;  /* 0xfffffffc00f08947 */ /* 0x000fea000383ffff */
[----:B------:R-:W-:Y:S01]  /*0150*/  IADD3 R10, P0, PT, -R4, R6, RZ ;  /* 0x00000006040a7210 */ /* 0x000fe20007f1e1ff */
[----:B------:R-:W0:Y:S01]  /*0160*/  LDCU.64 UR4, c[0x4][0x8] ;  /* 0x01000100ff0477ac */ /* 0x000e220008000a00 */
[----:B------:R-:W-:Y:S01]  /*0170*/  MOV R17, 0x0 ;  /* 0x0000000000117802 */ /* 0x000fe20000000f00 */
[----:B------:R-:W-:Y:S02]  /*0180*/  IMAD.MOV.U32 R6, RZ, RZ, R16 ;  /* 0x000000ffff067224 */ /* 0x000fe400078e0010 */
[----:B------:R-:W-:Y:S01]  /*0190*/  IMAD.X R11, R7, 0x1, ~R5, P0 ;  /* 0x00000001070b7824 */ /* 0x000fe200000e0e05 */
[----:B------:R1:W2:Y:S01]  /*01a0*/  LDC.64 R8, c[0x4][R17] ;  /* 0x0100000011087b82 */ /* 0x0002a20000000a00 */
[----:B------:R-:W-:-:S03]  /*01b0*/  IMAD.MOV.U32 R7, RZ, RZ, R2 ;  /* 0x000000ffff077224 */ /* 0x000fc600078e0002 */
[----:B------:R1:W-:Y:S01]  /*01c0*/  STL.64 [R1], R10 ;  /* 0x0000000a01007387 */ /* 0x0003e20000100a00 */
[----:B0-----:R-:W-:Y:S02]  /*01d0*/  IMAD.U32 R4, RZ, RZ, UR4 ;  /* 0x00000004ff047e24 */ /* 0x001fe4000f8e00ff */
[----:B------:R-:W-:-:S07]  /*01e0*/  IMAD.U32 R5, RZ, RZ, UR5 ;  /* 0x00000005ff057e24 */ /* 0x000fce000f8e00ff */
[----:B------:R-:W-:-:S07]  /*01f0*/  LEPC R20, `(.L_x_3) ;  /* 0x000000001014794e */ /* 0x000fce0000000000 */
[----:B-12---:R-:W-:Y:S05]  /*0200*/  CALL.ABS.NOINC R8 ;  /* 0x0000000008007343 */ /* 0x006fea0003c00000 */
.L_x_3:
[----:B------:R-:W-:-:S13]  /*0210*/  ISETP.NE.AND P6, PT, R19, RZ, PT ;  /* 0x000000ff1300720c */ /* 0x000fda0003fc5270 */
[----:B------:R-:W-:Y:S05]  /*0220*/  @P6 BRA `(.L_x_4) ;  /* 0xfffffffc00946947 */ /* 0x000fea000383ffff */
[----:B------:R-:W-:Y:S05]  /*0230*/  BSYNC.RECONVERGENT B6 ;  /* 0x0000000000067941 */ /* 0x000fea0003800200 */
.L_x_0:
[----:B------:R0:W1:Y:S01]  /*0240*/  LDC.64 R2, c[0x4][R17] ;  /* 0x0100000011027b82 */ /* 0x0000620000000a00 */
[----:B------:R-:W2:Y:S01]  /*0250*/  LDCU.64 UR4, c[0x4][0x10] ;  /* 0x01000200ff0477ac */ /* 0x000ea20008000a00 */
[----:B------:R-:W-:Y:S01]  /*0260*/  CS2R R6, SRZ ;  /* 0x0000000000067805 */ /* 0x000fe2000001ff00 */
[----:B--2---:R-:W-:Y:S02]  /*0270*/  IMAD.U32 R4, RZ, RZ, UR4 ;  /* 0x00000004ff047e24 */ /* 0x004fe4000f8e00ff */
[----:B0-----:R-:W-:-:S07]  /*0280*/  IMAD.U32 R5, RZ, RZ, UR5 ;  /* 0x00000005ff057e24 */ /* 0x001fce000f8e00ff */
[----:B------:R-:W-:-:S07]  /*0290*/  LEPC R20, `(.L_x_5) ;  /* 0x000000001014794e */ /* 0x000fce0000000000 */
[----:B-1----:R-:W-:Y:S05]  /*02a0*/  CALL.ABS.NOINC R2 ;  /* 0x0000000002007343 */ /* 0x002fea0003c00000 */
.L_x_5:
[----:B------:R-:W-:Y:S05]  /*02b0*/  EXIT ;  /* 0x000000000000794d */ /* 0x000fea0003800000 */
.L_x_6:
[----:B------:R-:W-:-:S00]  /*02c0*/  BRA `(.L_x_6) ;  /* 0xfffffffc00fc7947 */ /* 0x000fc0000383ffff */
[----:B------:R-:W-:-:S00]  /*02d0*/  NOP ;  /* 0x0000000000007918 */ /* 0x000fc00000000000 */
        /* <DEDUP_REMOVED lines=10> */
.L_x_7:


//--------------------- .nv.global.init           --------------------------
	.section	.nv.global.init,"aw",@progbits
.nv.global.init:
	.type		$str$1,@object
	.size		$str$1,($str - $str$1)
$str$1:
        /*0000*/ 	.byte	0x0a, 0x00
	.type		$str,@object
	.size		$str,(.L_0 - $str)
$str:
        /*0002*/ 	.byte	0x25, 0x6c, 0x6c, 0x75, 0x20, 0x00
.L_0:


//--------------------- .nv.shared.reserved.0     --------------------------
	.section	.nv.shared.reserved.0,"aw",@nobits
	.weak		__nv_reservedSMEM_offset_0_alias
	.size		__nv_reservedSMEM_offset_0_alias, 0, 64
	.other		__nv_reservedSMEM_offset_0_alias,@"STO_CUDA_RESERVED_SHARED STV_DEFAULT"
__nv_reservedSMEM_offset_0_alias:
	.zero		0
	.zero		64


//--------------------- .nv.constant0._Z4testv    --------------------------
	.section	.nv.constant0._Z4testv,"a",@progbits
	.sectionflags	@""
	.align	4
.nv.constant0._Z4testv:
	.zero		896


//--------------------- SYMBOLS --------------------------

	.type		.nv.reservedSmem.offset0,@object
	.size		.nv.reservedSmem.offset0,0x4
	.type		vprintf,@function
